//
// Generated by NVIDIA NVVM Compiler
//
// Compiler Build ID: CL-36424714
// Cuda compilation tools, release 13.0, V13.0.88
// Based on NVVM 20.0.0
//

.version 9.0
.target sm_100
.address_size 64

	// .globl	_Z7findMiniiPiS_
.extern .shared .align 16 .b8 shared_arr[];

.visible .entry _Z7findMiniiPiS_(
	.param .u32 _Z7findMiniiPiS__param_0,
	.param .u32 _Z7findMiniiPiS__param_1,
	.param .u64 .ptr .align 1 _Z7findMiniiPiS__param_2,
	.param .u64 .ptr .align 1 _Z7findMiniiPiS__param_3
)
{
	.reg .pred 	%p<7>;
	.reg .b32 	%r<19>;
	.reg .b64 	%rd<9>;

	ld.param.u32 	%r9, [_Z7findMiniiPiS__param_0];
	ld.param.u32 	%r10, [_Z7findMiniiPiS__param_1];
	ld.param.u64 	%rd1, [_Z7findMiniiPiS__param_2];
	ld.param.u64 	%rd2, [_Z7findMiniiPiS__param_3];
	mov.u32 	%r1, %tid.x;
	mov.u32 	%r18, %ntid.x;
	mov.u32 	%r3, %ctaid.x;
	mad.lo.s32 	%r4, %r18, %r3, %r1;
	shl.b32 	%r11, %r1, 2;
	mov.u32 	%r12, shared_arr;
	add.s32 	%r5, %r12, %r11;
	st.shared.u32 	[%r5], %r10;
	setp.ge.u32 	%p1, %r4, %r9;
	@%p1 bra 	$L__BB0_2;
	cvta.to.global.u64 	%rd3, %rd1;
	mul.wide.u32 	%rd4, %r4, 4;
	add.s64 	%rd5, %rd3, %rd4;
	ld.global.u32 	%r13, [%rd5];
	st.shared.u32 	[%r5], %r13;
$L__BB0_2:
	bar.sync 	0;
	setp.lt.u32 	%p2, %r18, 2;
	@%p2 bra 	$L__BB0_8;
$L__BB0_3:
	shr.u32 	%r7, %r18, 1;
	setp.ge.u32 	%p3, %r1, %r7;
	@%p3 bra 	$L__BB0_7;
	shl.b32 	%r14, %r7, 2;
	add.s32 	%r15, %r5, %r14;
	ld.shared.u32 	%r8, [%r15];
	ld.shared.u32 	%r16, [%r5];
	setp.ge.s32 	%p4, %r8, %r16;
	@%p4 bra 	$L__BB0_6;
	st.shared.u32 	[%r5], %r8;
$L__BB0_6:
	bar.sync 	0;
$L__BB0_7:
	setp.gt.u32 	%p5, %r18, 3;
	mov.u32 	%r18, %r7;
	@%p5 bra 	$L__BB0_3;
$L__BB0_8:
	setp.ne.s32 	%p6, %r1, 0;
	@%p6 bra 	$L__BB0_10;
	ld.shared.u32 	%r17, [shared_arr];
	cvta.to.global.u64 	%rd6, %rd2;
	mul.wide.u32 	%rd7, %r3, 4;
	add.s64 	%rd8, %rd6, %rd7;
	st.global.u32 	[%rd8], %r17;
$L__BB0_10:
	ret;

}
	// .globl	_Z13findLastDigitPiS_
.visible .entry _Z13findLastDigitPiS_(
	.param .u64 .ptr .align 1 _Z13findLastDigitPiS__param_0,
	.param .u64 .ptr .align 1 _Z13findLastDigitPiS__param_1
)
{
	.reg .b32 	%r<9>;
	.reg .b64 	%rd<8>;

	ld.param.u64 	%rd1, [_Z13findLastDigitPiS__param_0];
	ld.param.u64 	%rd2, [_Z13findLastDigitPiS__param_1];
	cvta.to.global.u64 	%rd3, %rd2;
	cvta.to.global.u64 	%rd4, %rd1;
	mov.u32 	%r1, %tid.x;
	mul.wide.u32 	%rd5, %r1, 4;
	add.s64 	%rd6, %rd4, %rd5;
	ld.global.u32 	%r2, [%rd6];
	mul.hi.s32 	%r3, %r2, 1717986919;
	shr.u32 	%r4, %r3, 31;
	shr.s32 	%r5, %r3, 2;
	add.s32 	%r6, %r5, %r4;
	mul.lo.s32 	%r7, %r6, 10;
	sub.s32 	%r8, %r2, %r7;
	add.s64 	%rd7, %rd3, %rd5;
	st.global.u32 	[%rd7], %r8;
	ret;

}


// ===== COMPILED SASS (sm_100) =====

	.target	sm_100

	.elftype	@"ET_EXEC"


//--------------------- .note.nv.tkinfo           --------------------------
	.section	.note.nv.tkinfo,"",@"SHT_NOTE"
	.sectionflags	@"SHF_NOTE_NV_TKINFO"
	.tkinfo
        /*0018*/ 	.word	0x00000002
        /*0030*/ 	.string	""
        /*0030*/ 	.string	"ptxas"
        /*0030*/ 	.string	"Cuda compilation tools, release 13.0, V13.0.88"
        /*0030*/ 	.string	"Build cuda_13.0.r13.0/compiler.36424714_0"
        /*0030*/ 	.string	"-arch sm_100 -m 64 "



//--------------------- .note.nv.cuinfo           --------------------------
	.section	.note.nv.cuinfo,"",@"SHT_NOTE"
	.sectionflags	@"SHF_NOTE_NV_CUINFO"
        /*0018*/ 	.short	0x0002
        /*001a*/ 	.short	0x0064
        /*001c*/ 	.short	0x0082
	.zero		2


//--------------------- .nv.info                  --------------------------
	.section	.nv.info,"",@"SHT_CUDA_INFO"
	.align	4


	//----- nvinfo : EIATTR_REGCOUNT
	.align		4
        /*0000*/ 	.byte	0x04, 0x2f
        /*0002*/ 	.short	(.L_1 - .L_0)
	.align		4
.L_0:
        /*0004*/ 	.word	index@(_Z7findMiniiPiS_)
        /*0008*/ 	.word	0x0000000c


	//----- nvinfo : EIATTR_FRAME_SIZE
	.align		4
.L_1:
        /*000c*/ 	.byte	0x04, 0x11
        /*000e*/ 	.short	(.L_3 - .L_2)
	.align		4
.L_2:
        /*0010*/ 	.word	index@(_Z7findMiniiPiS_)
        /*0014*/ 	.word	0x00000000


	//----- nvinfo : EIATTR_REGCOUNT
	.align		4
.L_3:
        /*0018*/ 	.byte	0x04, 0x2f
        /*001a*/ 	.short	(.L_5 - .L_4)
	.align		4
.L_4:
        /*001c*/ 	.word	index@(_Z13findLastDigitPiS_)
        /*0020*/ 	.word	0x0000000c


	//----- nvinfo : EIATTR_FRAME_SIZE
	.align		4
.L_5:
        /*0024*/ 	.byte	0x04, 0x11
        /*0026*/ 	.short	(.L_7 - .L_6)
	.align		4
.L_6:
        /*0028*/ 	.word	index@(_Z13findLastDigitPiS_)
        /*002c*/ 	.word	0x00000000


	//----- nvinfo : EIATTR_MIN_STACK_SIZE
	.align		4
.L_7:
        /*0030*/ 	.byte	0x04, 0x12
        /*0032*/ 	.short	(.L_9 - .L_8)
	.align		4
.L_8:
        /*0034*/ 	.word	index@(_Z13findLastDigitPiS_)
        /*0038*/ 	.word	0x00000000


	//----- nvinfo : EIATTR_MIN_STACK_SIZE
	.align		4
.L_9:
        /*003c*/ 	.byte	0x04, 0x12
        /*003e*/ 	.short	(.L_11 - .L_10)
	.align		4
.L_10:
        /*0040*/ 	.word	index@(_Z7findMiniiPiS_)
        /*0044*/ 	.word	0x00000000
.L_11:


//--------------------- .nv.compat                --------------------------
	.section	.nv.compat,"",@"SHT_CUDA_COMPAT_INFO"
	.align	4
        /*0000*/ 	.byte	0x02, 0x09, 0x00, 0x00, 0x02, 0x02, 0x01, 0x00, 0x02, 0x05, 0x05, 0x00, 0x03, 0x07, 0x01, 0x01
        /*0010*/ 	.byte	0x02, 0x03, 0x00, 0x00, 0x02, 0x06, 0x01, 0x00, 0x04, 0x0b, 0x08, 0x00, 0x09, 0x00, 0x00, 0x00
        /*0020*/ 	.byte	0x00, 0x00, 0x00, 0x00


//--------------------- .nv.info._Z13findLastDigitPiS_ --------------------------
	.section	.nv.info._Z13findLastDigitPiS_,"",@"SHT_CUDA_INFO"
	.sectionflags	@""
	.align	4


	//----- nvinfo : EIATTR_CUDA_API_VERSION
	.align		4
        /*0000*/ 	.byte	0x04, 0x37
        /*0002*/ 	.short	(.L_13 - .L_12)
.L_12:
        /*0004*/ 	.word	0x00000082


	//----- nvinfo : EIATTR_KPARAM_INFO
	.align		4
.L_13:
        /*0008*/ 	.byte	0x04, 0x17
        /*000a*/ 	.short	(.L_15 - .L_14)
.L_14:
        /*000c*/ 	.word	0x00000000
        /*0010*/ 	.short	0x0001
        /*0012*/ 	.short	0x0008
        /*0014*/ 	.byte	0x00, 0xf5, 0x21, 0x00


	//----- nvinfo : EIATTR_KPARAM_INFO
	.align		4
.L_15:
        /*0018*/ 	.byte	0x04, 0x17
        /*001a*/ 	.short	(.L_17 - .L_16)
.L_16:
        /*001c*/ 	.word	0x00000000
        /*0020*/ 	.short	0x0000
        /*0022*/ 	.short	0x0000
        /*0024*/ 	.byte	0x00, 0xf5, 0x21, 0x00


	//----- nvinfo : EIATTR_SPARSE_MMA_MASK
	.align		4
.L_17:
        /*0028*/ 	.byte	0x03, 0x50
        /*002a*/ 	.short	0x0000


	//----- nvinfo : EIATTR_MAXREG_COUNT
	.align		4
        /*002c*/ 	.byte	0x03, 0x1b
        /*002e*/ 	.short	0x00ff


	//----- nvinfo : EIATTR_MERCURY_ISA_VERSION
	.align		4
        /*0030*/ 	.byte	0x03, 0x5f
        /*0032*/ 	.short	0x0101


	//----- nvinfo : EIATTR_VRC_CTA_INIT_COUNT
	.align		4
        /*0034*/ 	.byte	0x02, 0x4a
	.zero		1
	.zero		1


	//----- nvinfo : EIATTR_EXIT_INSTR_OFFSETS
	.align		4
        /*0038*/ 	.byte	0x04, 0x1c
        /*003a*/ 	.short	(.L_19 - .L_18)


	//   ....[0]....
.L_18:
        /*003c*/ 	.word	0x000000d0


	//----- nvinfo : EIATTR_CBANK_PARAM_SIZE
	.align		4
.L_19:
        /*0040*/ 	.byte	0x03, 0x19
        /*0042*/ 	.short	0x0010


	//----- nvinfo : EIATTR_PARAM_CBANK
	.align		4
        /*0044*/ 	.byte	0x04, 0x0a
        /*0046*/ 	.short	(.L_21 - .L_20)
	.align		4
.L_20:
        /*0048*/ 	.word	index@(.nv.constant0._Z13findLastDigitPiS_)
        /*004c*/ 	.short	0x0380
        /*004e*/ 	.short	0x0010


	//----- nvinfo : EIATTR_SW_WAR
	.align		4
.L_21:
        /*0050*/ 	.byte	0x04, 0x36
        /*0052*/ 	.short	(.L_23 - .L_22)
.L_22:
        /*0054*/ 	.word	0x00000008
.L_23:


//--------------------- .nv.info._Z7findMiniiPiS_ --------------------------
	.section	.nv.info._Z7findMiniiPiS_,"",@"SHT_CUDA_INFO"
	.sectionflags	@""
	.align	4


	//----- nvinfo : EIATTR_CUDA_API_VERSION
	.align		4
        /*0000*/ 	.byte	0x04, 0x37
        /*0002*/ 	.short	(.L_25 - .L_24)
.L_24:
        /*0004*/ 	.word	0x00000082


	//----- nvinfo : EIATTR_KPARAM_INFO
	.align		4
.L_25:
        /*0008*/ 	.byte	0x04, 0x17
        /*000a*/ 	.short	(.L_27 - .L_26)
.L_26:
        /*000c*/ 	.word	0x00000000
        /*0010*/ 	.short	0x0003
        /*0012*/ 	.short	0x0010
        /*0014*/ 	.byte	0x00, 0xf5, 0x21, 0x00


	//----- nvinfo : EIATTR_KPARAM_INFO
	.align		4
.L_27:
        /*0018*/ 	.byte	0x04, 0x17
        /*001a*/ 	.short	(.L_29 - .L_28)
.L_28:
        /*001c*/ 	.word	0x00000000
        /*0020*/ 	.short	0x0002
        /*0022*/ 	.short	0x0008
        /*0024*/ 	.byte	0x00, 0xf5, 0x21, 0x00


	//----- nvinfo : EIATTR_KPARAM_INFO
	.align		4
.L_29:
        /*0028*/ 	.byte	0x04, 0x17
        /*002a*/ 	.short	(.L_31 - .L_30)
.L_30:
        /*002c*/ 	.word	0x00000000
        /*0030*/ 	.short	0x0001
        /*0032*/ 	.short	0x0004
        /*0034*/ 	.byte	0x00, 0xf0, 0x11, 0x00


	//----- nvinfo : EIATTR_KPARAM_INFO
	.align		4
.L_31:
        /*0038*/ 	.byte	0x04, 0x17
        /*003a*/ 	.short	(.L_33 - .L_32)
.L_32:
        /*003c*/ 	.word	0x00000000
        /*0040*/ 	.short	0x0000
        /*0042*/ 	.short	0x0000
        /*0044*/ 	.byte	0x00, 0xf0, 0x11, 0x00


	//----- nvinfo : EIATTR_SPARSE_MMA_MASK
	.align		4
.L_33:
        /*0048*/ 	.byte	0x03, 0x50
        /*004a*/ 	.short	0x0000


	//----- nvinfo : EIATTR_MAXREG_COUNT
	.align		4
        /*004c*/ 	.byte	0x03, 0x1b
        /*004e*/ 	.short	0x00ff


	//----- nvinfo : EIATTR_NUM_BARRIERS
	.align		4
        /*0050*/ 	.byte	0x02, 0x4c
        /*0052*/ 	.byte	0x01
	.zero		1


	//----- nvinfo : EIATTR_MERCURY_ISA_VERSION
	.align		4
        /*0054*/ 	.byte	0x03, 0x5f
        /*0056*/ 	.short	0x0101


	//----- nvinfo : EIATTR_VRC_CTA_INIT_COUNT
	.align		4
        /*0058*/ 	.byte	0x02, 0x4a
	.zero		1
	.zero		1


	//----- nvinfo : EIATTR_EXIT_INSTR_OFFSETS
	.align		4
        /*005c*/ 	.byte	0x04, 0x1c
        /*005e*/ 	.short	(.L_35 - .L_34)


	//   ....[0]....
.L_34:
        /*0060*/ 	.word	0x00000250


	//   ....[1]....
        /*0064*/ 	.word	0x000002d0


	//----- nvinfo : EIATTR_CRS_STACK_SIZE
	.align		4
.L_35:
        /*0068*/ 	.byte	0x04, 0x1e
        /*006a*/ 	.short	(.L_37 - .L_36)
.L_36:
        /*006c*/ 	.word	0x00000000


	//----- nvinfo : EIATTR_CBANK_PARAM_SIZE
	.align		4
.L_37:
        /*0070*/ 	.byte	0x03, 0x19
        /*0072*/ 	.short	0x0018


	//----- nvinfo : EIATTR_PARAM_CBANK
	.align		4
        /*0074*/ 	.byte	0x04, 0x0a
        /*0076*/ 	.short	(.L_39 - .L_38)
	.align		4
.L_38:
        /*0078*/ 	.word	index@(.nv.constant0._Z7findMiniiPiS_)
        /*007c*/ 	.short	0x0380
        /*007e*/ 	.short	0x0018


	//----- nvinfo : EIATTR_SW_WAR
	.align		4
.L_39:
        /*0080*/ 	.byte	0x04, 0x36
        /*0082*/ 	.short	(.L_41 - .L_40)
.L_40:
        /*0084*/ 	.word	0x00000008
.L_41:


//--------------------- .nv.callgraph             --------------------------
	.section	.nv.callgraph,"",@"SHT_CUDA_CALLGRAPH"
	.align	4
	.sectionentsize	8
	.align		4
        /*0000*/ 	.word	0x00000000
	.align		4
        /*0004*/ 	.word	0xffffffff
	.align		4
        /*0008*/ 	.word	0x00000000
	.align		4
        /*000c*/ 	.word	0xfffffffe
	.align		4
        /*0010*/ 	.word	0x00000000
	.align		4
        /*0014*/ 	.word	0xfffffffd
	.align		4
        /*0018*/ 	.word	0x00000000
	.align		4
        /*001c*/ 	.word	0xfffffffc


//--------------------- .text._Z13findLastDigitPiS_ --------------------------
	.section	.text._Z13findLastDigitPiS_,"ax",@progbits
	.align	128
        .global         _Z13findLastDigitPiS_
        .type           _Z13findLastDigitPiS_,@function
        .size           _Z13findLastDigitPiS_,(.L_x_5 - _Z13findLastDigitPiS_)
        .other          _Z13findLastDigitPiS_,@"STO_CUDA_ENTRY STV_DEFAULT"
_Z13findLastDigitPiS_:
.text._Z13findLastDigitPiS_:
[----:B------:R-:W-:Y:S01]  /*0000*/  LDC R1, c[0x0][0x37c] ;  /* 0x0000df00ff017b82 */ /* 0x000fe20000000800 */
[----:B------:R-:W0:Y:S07]  /*0010*/  S2R R9, SR_TID.X ;  /* 0x0000000000097919 */ /* 0x000e2e0000002100 */
[----:B------:R-:W0:Y:S01]  /*0020*/  LDC.64 R2, c[0x0][0x380] ;  /* 0x0000e000ff027b82 */ /* 0x000e220000000a00 */
[----:B------:R-:W1:Y:S07]  /*0030*/  LDCU.64 UR4, c[0x0][0x358] ;  /* 0x00006b00ff0477ac */ /* 0x000e6e0008000a00 */
[----:B------:R-:W2:Y:S01]  /*0040*/  LDC.64 R4, c[0x0][0x388] ;  /* 0x0000e200ff047b82 */ /* 0x000ea20000000a00 */
[----:B0-----:R-:W-:-:S06]  /*0050*/  IMAD.WIDE.U32 R2, R9, 0x4, R2 ;  /* 0x0000000409027825 */ /* 0x001fcc00078e0002 */
[----:B-1----:R-:W3:Y:S01]  /*0060*/  LDG.E R2, desc[UR4][R2.64] ;  /* 0x0000000402027981 */ /* 0x002ee2000c1e1900 */
[----:B--2---:R-:W-:-:S04]  /*0070*/  IMAD.WIDE.U32 R4, R9, 0x4, R4 ;  /* 0x0000000409047825 */ /* 0x004fc800078e0004 */
[----:B---3--:R-:W-:-:S05]  /*0080*/  IMAD.HI R0, R2, 0x66666667, RZ ;  /* 0x6666666702007827 */ /* 0x008fca00078e02ff */
[----:B------:R-:W-:-:S04]  /*0090*/  SHF.R.U32.HI R7, RZ, 0x1f, R0 ;  /* 0x0000001fff077819 */ /* 0x000fc80000011600 */
[----:B------:R-:W-:-:S05]  /*00a0*/  LEA.HI.SX32 R7, R0, R7, 0x1e ;  /* 0x0000000700077211 */ /* 0x000fca00078ff2ff */
[----:B------:R-:W-:-:S05]  /*00b0*/  IMAD R7, R7, -0xa, R2 ;  /* 0xfffffff607077824 */ /* 0x000fca00078e0202 */
[----:B------:R-:W-:Y:S01]  /*00c0*/  STG.E desc[UR4][R4.64], R7 ;  /* 0x0000000704007986 */ /* 0x000fe2000c101904 */
[----:B------:R-:W-:Y:S05]  /*00d0*/  EXIT ;  /* 0x000000000000794d */ /* 0x000fea0003800000 */
.L_x_0:
[----:B------:R-:W-:-:S00]  /*00e0*/  BRA `(.L_x_0) ;  /* 0xfffffffc00fc7947 */ /* 0x000fc0000383ffff */
[----:B------:R-:W-:-:S00]  /*00f0*/  NOP ;  /* 0x0000000000007918 */ /* 0x000fc00000000000 */
        /* <DEDUP_REMOVED lines=8> */
.L_x_5:


//--------------------- .text._Z7findMiniiPiS_    --------------------------
	.section	.text._Z7findMiniiPiS_,"ax",@progbits
	.align	128
        .global         _Z7findMiniiPiS_
        .type           _Z7findMiniiPiS_,@function
        .size           _Z7findMiniiPiS_,(.L_x_6 - _Z7findMiniiPiS_)
        .other          _Z7findMiniiPiS_,@"STO_CUDA_ENTRY STV_DEFAULT"
_Z7findMiniiPiS_:
.text._Z7findMiniiPiS_:
[----:B------:R-:W-:Y:S01]  /*0000*/  LDC R1, c[0x0][0x37c] ;  /* 0x0000df00ff017b82 */ /* 0x000fe20000000800 */
[----:B------:R-:W0:Y:S01]  /*0010*/  S2R R6, SR_TID.X ;  /* 0x0000000000067919 */ /* 0x000e220000002100 */
[----:B------:R-:W0:Y:S01]  /*0020*/  LDCU UR8, c[0x0][0x360] ;  /* 0x00006c00ff0877ac */ /* 0x000e220008000800 */
[----:B------:R-:W0:Y:S01]  /*0030*/  S2R R7, SR_CTAID.X ;  /* 0x0000000000077919 */ /* 0x000e220000002500 */
[----:B------:R-:W1:Y:S01]  /*0040*/  LDCU.64 UR4, c[0x0][0x380] ;  /* 0x00007000ff0477ac */ /* 0x000e620008000a00 */
[----:B------:R-:W2:Y:S01]  /*0050*/  LDCU.64 UR6, c[0x0][0x358] ;  /* 0x00006b00ff0677ac */ /* 0x000ea20008000a00 */
[----:B-1----:R-:W-:Y:S02]  /*0060*/  IMAD.U32 R9, RZ, RZ, UR5 ;  /* 0x00000005ff097e24 */ /* 0x002fe4000f8e00ff */
[----:B0-----:R-:W-:-:S05]  /*0070*/  IMAD R5, R7, UR8, R6 ;  /* 0x0000000807057c24 */ /* 0x001fca000f8e0206 */
[----:B------:R-:W-:-:S13]  /*0080*/  ISETP.GE.U32.AND P0, PT, R5, UR4, PT ;  /* 0x0000000405007c0c */ /* 0x000fda000bf06070 */
[----:B------:R-:W0:Y:S02]  /*0090*/  @!P0 LDC.64 R2, c[0x0][0x388] ;  /* 0x0000e200ff028b82 */ /* 0x000e240000000a00 */
[----:B0-----:R-:W-:-:S05]  /*00a0*/  @!P0 IMAD.WIDE.U32 R2, R5, 0x4, R2 ;  /* 0x0000000405028825 */ /* 0x001fca00078e0002 */
[----:B--2---:R-:W2:Y:S01]  /*00b0*/  @!P0 LDG.E R9, desc[UR6][R2.64] ;  /* 0x0000000602098981 */ /* 0x004ea2000c1e1900 */
[----:B------:R-:W0:Y:S01]  /*00c0*/  S2UR UR5, SR_CgaCtaId ;  /* 0x00000000000579c3 */ /* 0x000e220000008800 */
[----:B------:R-:W-:Y:S01]  /*00d0*/  IMAD.U32 R4, RZ, RZ, UR8 ;  /* 0x00000008ff047e24 */ /* 0x000fe2000f8e00ff */
[----:B------:R-:W-:-:S04]  /*00e0*/  UMOV UR4, 0x400 ;  /* 0x0000040000047882 */ /* 0x000fc80000000000 */
[----:B------:R-:W-:Y:S01]  /*00f0*/  ISETP.GE.U32.AND P0, PT, R4, 0x2, PT ;  /* 0x000000020400780c */ /* 0x000fe20003f06070 */
[----:B0-----:R-:W-:-:S06]  /*0100*/  ULEA UR4, UR5, UR4, 0x18 ;  /* 0x0000000405047291 */ /* 0x001fcc000f8ec0ff */
[----:B------:R-:W-:-:S05]  /*0110*/  LEA R0, R6, UR4, 0x2 ;  /* 0x0000000406007c11 */ /* 0x000fca000f8e10ff */
[----:B--2---:R0:W-:Y:S01]  /*0120*/  STS [R0], R9 ;  /* 0x0000000900007388 */ /* 0x0041e20000000800 */
[----:B------:R-:W-:Y:S06]  /*0130*/  BAR.SYNC.DEFER_BLOCKING 0x0 ;  /* 0x0000000000007b1d */ /* 0x000fec0000010000 */
[----:B------:R-:W-:Y:S05]  /*0140*/  @!P0 BRA `(.L_x_1) ;  /* 0x00000000003c8947 */ /* 0x000fea0003800000 */
[----:B------:R-:W-:Y:S01]  /*0150*/  BSSY.RECONVERGENT B0, `(.L_x_1) ;  /* 0x000000e000007945 */ /* 0x000fe20003800200 */
.L_x_3:
[----:B------:R-:W-:Y:S02]  /*0160*/  SHF.R.U32.HI R5, RZ, 0x1, R4 ;  /* 0x00000001ff057819 */ /* 0x000fe40000011604 */
[----:B------:R-:W-:Y:S02]  /*0170*/  ISETP.GT.U32.AND P0, PT, R4, 0x3, PT ;  /* 0x000000030400780c */ /* 0x000fe40003f04070 */
[----:B------:R-:W-:-:S13]  /*0180*/  ISETP.GE.U32.AND P1, PT, R6, R5, PT ;  /* 0x000000050600720c */ /* 0x000fda0003f26070 */
[----:B-1----:R-:W-:Y:S05]  /*0190*/  @P1 BRA `(.L_x_2) ;  /* 0x00000000001c1947 */ /* 0x002fea0003800000 */
[----:B------:R-:W-:Y:S01]  /*01a0*/  IMAD R2, R5, 0x4, R0 ;  /* 0x0000000405027824 */ /* 0x000fe200078e0200 */
[----:B------:R-:W-:Y:S01]  /*01b0*/  LDS R3, [R0] ;  /* 0x0000000000037984 */ /* 0x000fe20000000800 */
[----:B------:R-:W-:Y:S05]  /*01c0*/  WARPSYNC.ALL ;  /* 0x0000000000007948 */ /* 0x000fea0003800000 */
[----:B------:R-:W1:Y:S02]  /*01d0*/  LDS R2, [R2] ;  /* 0x0000000002027984 */ /* 0x000e640000000800 */
[----:B-1----:R-:W-:-:S13]  /*01e0*/  ISETP.GE.AND P1, PT, R2, R3, PT ;  /* 0x000000030200720c */ /* 0x002fda0003f26270 */
[----:B------:R1:W-:Y:S01]  /*01f0*/  @!P1 STS [R0], R2 ;  /* 0x0000000200009388 */ /* 0x0003e20000000800 */
[----:B------:R-:W-:Y:S06]  /*0200*/  BAR.SYNC.DEFER_BLOCKING 0x0 ;  /* 0x0000000000007b1d */ /* 0x000fec0000010000 */
.L_x_2:
[----:B------:R-:W-:Y:S01]  /*0210*/  IMAD.MOV.U32 R4, RZ, RZ, R5 ;  /* 0x000000ffff047224 */ /* 0x000fe200078e0005 */
[----:B------:R-:W-:Y:S06]  /*0220*/  @P0 BRA `(.L_x_3) ;  /* 0xfffffffc00cc0947 */ /* 0x000fec000383ffff */
[----:B------:R-:W-:Y:S05]  /*0230*/  BSYNC.RECONVERGENT B0 ;  /* 0x0000000000007941 */ /* 0x000fea0003800200 */
.L_x_1:
[----:B------:R-:W-:-:S13]  /*0240*/  ISETP.NE.AND P0, PT, R6, RZ, PT ;  /* 0x000000ff0600720c */ /* 0x000fda0003f05270 */
[----:B------:R-:W-:Y:S05]  /*0250*/  @P0 EXIT ;  /* 0x000000000000094d */ /* 0x000fea0003800000 */
[----:B------:R-:W2:Y:S01]  /*0260*/  S2UR UR5, SR_CgaCtaId ;  /* 0x00000000000579c3 */ /* 0x000ea20000008800 */
[----:B------:R-:W-:-:S07]  /*0270*/  UMOV UR4, 0x400 ;  /* 0x0000040000047882 */ /* 0x000fce0000000000 */
[----:B-1----:R-:W1:Y:S01]  /*0280*/  LDC.64 R2, c[0x0][0x390] ;  /* 0x0000e400ff027b82 */ /* 0x002e620000000a00 */
[----:B--2---:R-:W-:Y:S01]  /*0290*/  ULEA UR4, UR5, UR4, 0x18 ;  /* 0x0000000405047291 */ /* 0x004fe2000f8ec0ff */
[----:B-1----:R-:W-:-:S08]  /*02a0*/  IMAD.WIDE.U32 R2, R7, 0x4, R2 ;  /* 0x0000000407027825 */ /* 0x002fd000078e0002 */
[----:B------:R-:W1:Y:S04]  /*02b0*/  LDS R5, [UR4] ;  /* 0x00000004ff057984 */ /* 0x000e680008000800 */
[----:B-1----:R-:W-:Y:S01]  /*02c0*/  STG.E desc[UR6][R2.64], R5 ;  /* 0x0000000502007986 */ /* 0x002fe2000c101906 */
[----:B------:R-:W-:Y:S05]  /*02d0*/  EXIT ;  /* 0x000000000000794d */ /* 0x000fea0003800000 */
.L_x_4:
        /* <DEDUP_REMOVED lines=10> */
.L_x_6:


//--------------------- .nv.shared._Z13findLastDigitPiS_ --------------------------
	.section	.nv.shared._Z13findLastDigitPiS_,"aw",@nobits
	.sectionflags	@""
	.align	16
	.zero		1024


//--------------------- .nv.shared.reserved.0     --------------------------
	.section	.nv.shared.reserved.0,"aw",@nobits
	.weak		__nv_reservedSMEM_offset_0_alias
	.size		__nv_reservedSMEM_offset_0_alias, 0, 64
	.other		__nv_reservedSMEM_offset_0_alias,@"STO_CUDA_RESERVED_SHARED STV_DEFAULT"
__nv_reservedSMEM_offset_0_alias:
	.zero		0
	.zero		64


//--------------------- .nv.shared._Z7findMiniiPiS_ --------------------------
	.section	.nv.shared._Z7findMiniiPiS_,"aw",@nobits
	.sectionflags	@""
	.align	16
	.zero		1024


//--------------------- .nv.constant0._Z13findLastDigitPiS_ --------------------------
	.section	.nv.constant0._Z13findLastDigitPiS_,"a",@progbits
	.sectionflags	@""
	.align	4
.nv.constant0._Z13findLastDigitPiS_:
	.zero		912


//--------------------- .nv.constant0._Z7findMiniiPiS_ --------------------------
	.section	.nv.constant0._Z7findMiniiPiS_,"a",@progbits
	.sectionflags	@""
	.align	4
.nv.constant0._Z7findMiniiPiS_:
	.zero		920


//--------------------- SYMBOLS --------------------------

	.type		.nv.reservedSmem.offset0,@object
	.size		.nv.reservedSmem.offset0,0x4
	.type		.nv.reservedSmem.cap,@object
	.size		.nv.reservedSmem.cap,0x4
